//
// Generated by NVIDIA NVVM Compiler
//
// Compiler Build ID: CL-36424714
// Cuda compilation tools, release 13.0, V13.0.88
// Based on NVVM 20.0.0
//

.version 9.0
.target sm_100
.address_size 64

	// .globl	_Z5hellov
.extern .func  (.param .b32 func_retval0) vprintf
(
	.param .b64 vprintf_param_0,
	.param .b64 vprintf_param_1
)
;
.global .align 1 .b8 $str[39] = {10, 71, 108, 111, 98, 97, 108, 32, 116, 104, 114, 101, 97, 100, 32, 73, 68, 32, 58, 32, 37, 100, 32, 45, 45, 32, 87, 97, 114, 112, 32, 73, 68, 32, 58, 32, 37, 100};

.visible .entry _Z5hellov()
{
	.local .align 8 .b8 	__local_depot0[8];
	.reg .b64 	%SP;
	.reg .b64 	%SPL;
	.reg .b32 	%r<8>;
	.reg .b64 	%rd<5>;

	mov.u64 	%SPL, __local_depot0;
	cvta.local.u64 	%SP, %SPL;
	add.u64 	%rd1, %SP, 0;
	add.u64 	%rd2, %SPL, 0;
	mov.u32 	%r1, %tid.x;
	shr.u32 	%r2, %r1, 5;
	mov.u32 	%r3, %ctaid.x;
	mov.u32 	%r4, %ntid.x;
	mad.lo.s32 	%r5, %r3, %r4, %r1;
	st.local.v2.u32 	[%rd2], {%r5, %r2};
	mov.u64 	%rd3, $str;
	cvta.global.u64 	%rd4, %rd3;
	{ // callseq 0, 0
	.param .b64 param0;
	st.param.b64 	[param0], %rd4;
	.param .b64 param1;
	st.param.b64 	[param1], %rd1;
	.param .b32 retval0;
	call.uni (retval0), 
	vprintf, 
	(
	param0, 
	param1
	);
	ld.param.b32 	%r6, [retval0];
	} // callseq 0
	ret;

}
	// .globl	_Z9vectorAddPiS_S_i
.visible .entry _Z9vectorAddPiS_S_i(
	.param .u64 .ptr .align 1 _Z9vectorAddPiS_S_i_param_0,
	.param .u64 .ptr .align 1 _Z9vectorAddPiS_S_i_param_1,
	.param .u64 .ptr .align 1 _Z9vectorAddPiS_S_i_param_2,
	.param .u32 _Z9vectorAddPiS_S_i_param_3
)
{
	.reg .b32 	%r<8>;
	.reg .b64 	%rd<11>;

	ld.param.u64 	%rd1, [_Z9vectorAddPiS_S_i_param_0];
	ld.param.u64 	%rd2, [_Z9vectorAddPiS_S_i_param_1];
	ld.param.u64 	%rd3, [_Z9vectorAddPiS_S_i_param_2];
	cvta.to.global.u64 	%rd4, %rd3;
	cvta.to.global.u64 	%rd5, %rd2;
	cvta.to.global.u64 	%rd6, %rd1;
	mov.u32 	%r1, %ctaid.x;
	mov.u32 	%r2, %ntid.x;
	mov.u32 	%r3, %tid.x;
	mad.lo.s32 	%r4, %r1, %r2, %r3;
	mul.wide.s32 	%rd7, %r4, 4;
	add.s64 	%rd8, %rd6, %rd7;
	ld.global.u32 	%r5, [%rd8];
	add.s64 	%rd9, %rd5, %rd7;
	ld.global.u32 	%r6, [%rd9];
	add.s32 	%r7, %r6, %r5;
	add.s64 	%rd10, %rd4, %rd7;
	st.global.u32 	[%rd10], %r7;
	ret;

}


// ===== COMPILED SASS (sm_100) =====

	.target	sm_100

	.elftype	@"ET_EXEC"


//--------------------- .note.nv.tkinfo           --------------------------
	.section	.note.nv.tkinfo,"",@"SHT_NOTE"
	.sectionflags	@"SHF_NOTE_NV_TKINFO"
	.tkinfo
        /*0018*/ 	.word	0x00000002
        /*0030*/ 	.string	""
        /*0030*/ 	.string	"ptxas"
        /*0030*/ 	.string	"Cuda compilation tools, release 13.0, V13.0.88"
        /*0030*/ 	.string	"Build cuda_13.0.r13.0/compiler.36424714_0"
        /*0030*/ 	.string	"-arch sm_100 -m 64 "



//--------------------- .note.nv.cuinfo           --------------------------
	.section	.note.nv.cuinfo,"",@"SHT_NOTE"
	.sectionflags	@"SHF_NOTE_NV_CUINFO"
        /*0018*/ 	.short	0x0002
        /*001a*/ 	.short	0x0064
        /*001c*/ 	.short	0x0082
	.zero		2


//--------------------- .nv.info                  --------------------------
	.section	.nv.info,"",@"SHT_CUDA_INFO"
	.align	4


	//----- nvinfo : EIATTR_REGCOUNT
	.align		4
        /*0000*/ 	.byte	0x04, 0x2f
        /*0002*/ 	.short	(.L_2 - .L_1)
	.align		4
.L_1:
        /*0004*/ 	.word	index@(_Z5hellov)
        /*0008*/ 	.word	0x00000018


	//----- nvinfo : EIATTR_FRAME_SIZE
	.align		4
.L_2:
        /*000c*/ 	.byte	0x04, 0x11
        /*000e*/ 	.short	(.L_4 - .L_3)
	.align		4
.L_3:
        /*0010*/ 	.word	index@(_Z5hellov)
        /*0014*/ 	.word	0x00000008


	//----- nvinfo : EIATTR_REGCOUNT
	.align		4
.L_4:
        /*0018*/ 	.byte	0x04, 0x2f
        /*001a*/ 	.short	(.L_6 - .L_5)
	.align		4
.L_5:
        /*001c*/ 	.word	index@(_Z9vectorAddPiS_S_i)
        /*0020*/ 	.word	0x0000000c


	//----- nvinfo : EIATTR_FRAME_SIZE
	.align		4
.L_6:
        /*0024*/ 	.byte	0x04, 0x11
        /*0026*/ 	.short	(.L_8 - .L_7)
	.align		4
.L_7:
        /*0028*/ 	.word	index@(_Z9vectorAddPiS_S_i)
        /*002c*/ 	.word	0x00000000


	//----- nvinfo : EIATTR_MIN_STACK_SIZE
	.align		4
.L_8:
        /*0030*/ 	.byte	0x04, 0x12
        /*0032*/ 	.short	(.L_10 - .L_9)
	.align		4
.L_9:
        /*0034*/ 	.word	index@(_Z9vectorAddPiS_S_i)
        /*0038*/ 	.word	0x00000000


	//----- nvinfo : EIATTR_MIN_STACK_SIZE
	.align		4
.L_10:
        /*003c*/ 	.byte	0x04, 0x12
        /*003e*/ 	.short	(.L_12 - .L_11)
	.align		4
.L_11:
        /*0040*/ 	.word	index@(_Z5hellov)
        /*0044*/ 	.word	0x00000008
.L_12:


//--------------------- .nv.compat                --------------------------
	.section	.nv.compat,"",@"SHT_CUDA_COMPAT_INFO"
	.align	4
        /*0000*/ 	.byte	0x02, 0x09, 0x00, 0x00, 0x02, 0x02, 0x01, 0x00, 0x02, 0x05, 0x05, 0x00, 0x03, 0x07, 0x01, 0x01
        /*0010*/ 	.byte	0x02, 0x03, 0x00, 0x00, 0x02, 0x06, 0x01, 0x00, 0x04, 0x0b, 0x08, 0x00, 0x09, 0x00, 0x00, 0x00
        /*0020*/ 	.byte	0x00, 0x00, 0x00, 0x00


//--------------------- .nv.info._Z9vectorAddPiS_S_i --------------------------
	.section	.nv.info._Z9vectorAddPiS_S_i,"",@"SHT_CUDA_INFO"
	.sectionflags	@""
	.align	4


	//----- nvinfo : EIATTR_CUDA_API_VERSION
	.align		4
        /*0000*/ 	.byte	0x04, 0x37
        /*0002*/ 	.short	(.L_14 - .L_13)
.L_13:
        /*0004*/ 	.word	0x00000082


	//----- nvinfo : EIATTR_KPARAM_INFO
	.align		4
.L_14:
        /*0008*/ 	.byte	0x04, 0x17
        /*000a*/ 	.short	(.L_16 - .L_15)
.L_15:
        /*000c*/ 	.word	0x00000000
        /*0010*/ 	.short	0x0003
        /*0012*/ 	.short	0x0018
        /*0014*/ 	.byte	0x00, 0xf0, 0x11, 0x00


	//----- nvinfo : EIATTR_KPARAM_INFO
	.align		4
.L_16:
        /*0018*/ 	.byte	0x04, 0x17
        /*001a*/ 	.short	(.L_18 - .L_17)
.L_17:
        /*001c*/ 	.word	0x00000000
        /*0020*/ 	.short	0x0002
        /*0022*/ 	.short	0x0010
        /*0024*/ 	.byte	0x00, 0xf5, 0x21, 0x00


	//----- nvinfo : EIATTR_KPARAM_INFO
	.align		4
.L_18:
        /*0028*/ 	.byte	0x04, 0x17
        /*002a*/ 	.short	(.L_20 - .L_19)
.L_19:
        /*002c*/ 	.word	0x00000000
        /*0030*/ 	.short	0x0001
        /*0032*/ 	.short	0x0008
        /*0034*/ 	.byte	0x00, 0xf5, 0x21, 0x00


	//----- nvinfo : EIATTR_KPARAM_INFO
	.align		4
.L_20:
        /*0038*/ 	.byte	0x04, 0x17
        /*003a*/ 	.short	(.L_22 - .L_21)
.L_21:
        /*003c*/ 	.word	0x00000000
        /*0040*/ 	.short	0x0000
        /*0042*/ 	.short	0x0000
        /*0044*/ 	.byte	0x00, 0xf5, 0x21, 0x00


	//----- nvinfo : EIATTR_SPARSE_MMA_MASK
	.align		4
.L_22:
        /*0048*/ 	.byte	0x03, 0x50
        /*004a*/ 	.short	0x0000


	//----- nvinfo : EIATTR_MAXREG_COUNT
	.align		4
        /*004c*/ 	.byte	0x03, 0x1b
        /*004e*/ 	.short	0x00ff


	//----- nvinfo : EIATTR_MERCURY_ISA_VERSION
	.align		4
        /*0050*/ 	.byte	0x03, 0x5f
        /*0052*/ 	.short	0x0101


	//----- nvinfo : EIATTR_VRC_CTA_INIT_COUNT
	.align		4
        /*0054*/ 	.byte	0x02, 0x4a
	.zero		1
	.zero		1


	//----- nvinfo : EIATTR_EXIT_INSTR_OFFSETS
	.align		4
        /*0058*/ 	.byte	0x04, 0x1c
        /*005a*/ 	.short	(.L_24 - .L_23)


	//   ....[0]....
.L_23:
        /*005c*/ 	.word	0x00000100


	//----- nvinfo : EIATTR_CBANK_PARAM_SIZE
	.align		4
.L_24:
        /*0060*/ 	.byte	0x03, 0x19
        /*0062*/ 	.short	0x001c


	//----- nvinfo : EIATTR_PARAM_CBANK
	.align		4
        /*0064*/ 	.byte	0x04, 0x0a
        /*0066*/ 	.short	(.L_26 - .L_25)
	.align		4
.L_25:
        /*0068*/ 	.word	index@(.nv.constant0._Z9vectorAddPiS_S_i)
        /*006c*/ 	.short	0x0380
        /*006e*/ 	.short	0x001c


	//----- nvinfo : EIATTR_SW_WAR
	.align		4
.L_26:
        /*0070*/ 	.byte	0x04, 0x36
        /*0072*/ 	.short	(.L_28 - .L_27)
.L_27:
        /*0074*/ 	.word	0x00000008
.L_28:


//--------------------- .nv.info._Z5hellov        --------------------------
	.section	.nv.info._Z5hellov,"",@"SHT_CUDA_INFO"
	.sectionflags	@""
	.align	4


	//----- nvinfo : EIATTR_CUDA_API_VERSION
	.align		4
        /*0000*/ 	.byte	0x04, 0x37
        /*0002*/ 	.short	(.L_30 - .L_29)
.L_29:
        /*0004*/ 	.word	0x00000082


	//----- nvinfo : EIATTR_SPARSE_MMA_MASK
	.align		4
.L_30:
        /*0008*/ 	.byte	0x03, 0x50
        /*000a*/ 	.short	0x0000


	//----- nvinfo : EIATTR_MAXREG_COUNT
	.align		4
        /*000c*/ 	.byte	0x03, 0x1b
        /*000e*/ 	.short	0x00ff


	//----- nvinfo : EIATTR_EXTERNS
	.align		4
        /*0010*/ 	.byte	0x04, 0x0f
        /*0012*/ 	.short	(.L_32 - .L_31)


	//   ....[0]....
	.align		4
.L_31:
        /*0014*/ 	.word	index@(vprintf)


	//----- nvinfo : EIATTR_MERCURY_ISA_VERSION
	.align		4
.L_32:
        /*0018*/ 	.byte	0x03, 0x5f
        /*001a*/ 	.short	0x0101


	//----- nvinfo : EIATTR_VRC_CTA_INIT_COUNT
	.align		4
        /*001c*/ 	.byte	0x02, 0x4a
	.zero		1
	.zero		1


	//----- nvinfo : EIATTR_SYSCALL_OFFSETS
	.align		4
        /*0020*/ 	.byte	0x04, 0x46
        /*0022*/ 	.short	(.L_34 - .L_33)


	//   ....[0]....
.L_33:
        /*0024*/ 	.word	0x00000120


	//----- nvinfo : EIATTR_EXIT_INSTR_OFFSETS
	.align		4
.L_34:
        /*0028*/ 	.byte	0x04, 0x1c
        /*002a*/ 	.short	(.L_36 - .L_35)


	//   ....[0]....
.L_35:
        /*002c*/ 	.word	0x00000130


	//----- nvinfo : EIATTR_SW_WAR
	.align		4
.L_36:
        /*0030*/ 	.byte	0x04, 0x36
        /*0032*/ 	.short	(.L_38 - .L_37)
.L_37:
        /*0034*/ 	.word	0x00000008
.L_38:


//--------------------- .nv.callgraph             --------------------------
	.section	.nv.callgraph,"",@"SHT_CUDA_CALLGRAPH"
	.align	4
	.sectionentsize	8
	.align		4
        /*0000*/ 	.word	0x00000000
	.align		4
        /*0004*/ 	.word	0xffffffff
	.align		4
        /*0008*/ 	.word	index@(_Z5hellov)
	.align		4
        /*000c*/ 	.word	index@(vprintf)
	.align		4
        /*0010*/ 	.word	0x00000000
	.align		4
        /*0014*/ 	.word	0xfffffffe
	.align		4
        /*0018*/ 	.word	0x00000000
	.align		4
        /*001c*/ 	.word	0xfffffffd
	.align		4
        /*0020*/ 	.word	0x00000000
	.align		4
        /*0024*/ 	.word	0xfffffffc


//--------------------- .nv.constant4             --------------------------
	.section	.nv.constant4,"a",@progbits
	.align	8
	.align		8
.nv.constant4:
        /*0000*/ 	.dword	$str
	.align		8
        /*0008*/ 	.dword	vprintf


//--------------------- .text._Z9vectorAddPiS_S_i --------------------------
	.section	.text._Z9vectorAddPiS_S_i,"ax",@progbits
	.align	128
        .global         _Z9vectorAddPiS_S_i
        .type           _Z9vectorAddPiS_S_i,@function
        .size           _Z9vectorAddPiS_S_i,(.L_x_3 - _Z9vectorAddPiS_S_i)
        .other          _Z9vectorAddPiS_S_i,@"STO_CUDA_ENTRY STV_DEFAULT"
_Z9vectorAddPiS_S_i:
.text._Z9vectorAddPiS_S_i:
[----:B------:R-:W-:Y:S01]  /*0000*/  LDC R1, c[0x0][0x37c] ;  /* 0x0000df00ff017b82 */ /* 0x000fe20000000800 */
[----:B------:R-:W0:Y:S07]  /*0010*/  S2R R0, SR_TID.X ;  /* 0x0000000000007919 */ /* 0x000e2e0000002100 */
[----:B------:R-:W0:Y:S01]  /*0020*/  S2UR UR6, SR_CTAID.X ;  /* 0x00000000000679c3 */ /* 0x000e220000002500 */
[----:B------:R-:W1:Y:S07]  /*0030*/  LDCU.64 UR4, c[0x0][0x358] ;  /* 0x00006b00ff0477ac */ /* 0x000e6e0008000a00 */
[----:B------:R-:W0:Y:S08]  /*0040*/  LDC R9, c[0x0][0x360] ;  /* 0x0000d800ff097b82 */ /* 0x000e300000000800 */
[----:B------:R-:W2:Y:S08]  /*0050*/  LDC.64 R2, c[0x0][0x380] ;  /* 0x0000e000ff027b82 */ /* 0x000eb00000000a00 */
[----:B------:R-:W3:Y:S01]  /*0060*/  LDC.64 R4, c[0x0][0x388] ;  /* 0x0000e200ff047b82 */ /* 0x000ee20000000a00 */
[----:B0-----:R-:W-:-:S07]  /*0070*/  IMAD R9, R9, UR6, R0 ;  /* 0x0000000609097c24 */ /* 0x001fce000f8e0200 */
[----:B------:R-:W0:Y:S01]  /*0080*/  LDC.64 R6, c[0x0][0x390] ;  /* 0x0000e400ff067b82 */ /* 0x000e220000000a00 */
[----:B--2---:R-:W-:-:S06]  /*0090*/  IMAD.WIDE R2, R9, 0x4, R2 ;  /* 0x0000000409027825 */ /* 0x004fcc00078e0202 */
[----:B-1----:R-:W2:Y:S01]  /*00a0*/  LDG.E R2, desc[UR4][R2.64] ;  /* 0x0000000402027981 */ /* 0x002ea2000c1e1900 */
[----:B---3--:R-:W-:-:S06]  /*00b0*/  IMAD.WIDE R4, R9, 0x4, R4 ;  /* 0x0000000409047825 */ /* 0x008fcc00078e0204 */
[----:B------:R-:W2:Y:S01]  /*00c0*/  LDG.E R5, desc[UR4][R4.64] ;  /* 0x0000000404057981 */ /* 0x000ea2000c1e1900 */
[----:B0-----:R-:W-:Y:S01]  /*00d0*/  IMAD.WIDE R6, R9, 0x4, R6 ;  /* 0x0000000409067825 */ /* 0x001fe200078e0206 */
[----:B--2---:R-:W-:-:S05]  /*00e0*/  IADD3 R9, PT, PT, R2, R5, RZ ;  /* 0x0000000502097210 */ /* 0x004fca0007ffe0ff */
[----:B------:R-:W-:Y:S01]  /*00f0*/  STG.E desc[UR4][R6.64], R9 ;  /* 0x0000000906007986 */ /* 0x000fe2000c101904 */
[----:B------:R-:W-:Y:S05]  /*0100*/  EXIT ;  /* 0x000000000000794d */ /* 0x000fea0003800000 */
.L_x_0:
[----:B------:R-:W-:-:S00]  /*0110*/  BRA `(.L_x_0) ;  /* 0xfffffffc00fc7947 */ /* 0x000fc0000383ffff */
[----:B------:R-:W-:-:S00]  /*0120*/  NOP ;  /* 0x0000000000007918 */ /* 0x000fc00000000000 */
        /* <DEDUP_REMOVED lines=13> */
.L_x_3:


//--------------------- .text._Z5hellov           --------------------------
	.section	.text._Z5hellov,"ax",@progbits
	.align	128
        .global         _Z5hellov
        .type           _Z5hellov,@function
        .size           _Z5hellov,(.L_x_4 - _Z5hellov)
        .other          _Z5hellov,@"STO_CUDA_ENTRY STV_DEFAULT"
_Z5hellov:
.text._Z5hellov:
[----:B------:R-:W0:Y:S01]  /*0000*/  LDC R1, c[0x0][0x37c] ;  /* 0x0000df00ff017b82 */ /* 0x000e220000000800 */
[----:B------:R-:W1:Y:S01]  /*0010*/  S2R R2, SR_TID.X ;  /* 0x0000000000027919 */ /* 0x000e620000002100 */
[----:B------:R-:W2:Y:S06]  /*0020*/  LDCU UR5, c[0x0][0x2fc] ;  /* 0x00005f80ff0577ac */ /* 0x000eac0008000800 */
[----:B------:R-:W3:Y:S01]  /*0030*/  S2UR UR6, SR_CTAID.X ;  /* 0x00000000000679c3 */ /* 0x000ee20000002500 */
[----:B0-----:R-:W-:Y:S01]  /*0040*/  VIADD R1, R1, 0xfffffff8 ;  /* 0xfffffff801017836 */ /* 0x001fe20000000000 */
[----:B------:R-:W-:Y:S01]  /*0050*/  MOV R0, 0x8 ;  /* 0x0000000800007802 */ /* 0x000fe20000000f00 */
[----:B------:R-:W0:Y:S05]  /*0060*/  LDCU UR4, c[0x0][0x2f8] ;  /* 0x00005f00ff0477ac */ /* 0x000e2a0008000800 */
[----:B------:R-:W3:Y:S08]  /*0070*/  LDC R5, c[0x0][0x360] ;  /* 0x0000d800ff057b82 */ /* 0x000ef00000000800 */
[----:B------:R4:W5:Y:S01]  /*0080*/  LDC.64 R8, c[0x4][R0] ;  /* 0x0100000000087b82 */ /* 0x0009620000000a00 */
[----:B0-----:R-:W-:-:S05]  /*0090*/  IADD3 R6, P0, PT, R1, UR4, RZ ;  /* 0x0000000401067c10 */ /* 0x001fca000ff1e0ff */
[----:B--2---:R-:W-:Y:S01]  /*00a0*/  IMAD.X R7, RZ, RZ, UR5, P0 ;  /* 0x00000005ff077e24 */ /* 0x004fe200080e06ff */
[--C-:B-1----:R-:W-:Y:S01]  /*00b0*/  SHF.R.U32.HI R3, RZ, 0x5, R2.reuse ;  /* 0x00000005ff037819 */ /* 0x102fe20000011602 */
[----:B---3--:R-:W-:Y:S01]  /*00c0*/  IMAD R2, R5, UR6, R2 ;  /* 0x0000000605027c24 */ /* 0x008fe2000f8e0202 */
[----:B------:R-:W0:Y:S04]  /*00d0*/  LDCU.64 UR6, c[0x4][URZ] ;  /* 0x01000000ff0677ac */ /* 0x000e280008000a00 */
[----:B------:R4:W-:Y:S01]  /*00e0*/  STL.64 [R1], R2 ;  /* 0x0000000201007387 */ /* 0x0009e20000100a00 */
[----:B0-----:R-:W-:Y:S01]  /*00f0*/  IMAD.U32 R4, RZ, RZ, UR6 ;  /* 0x00000006ff047e24 */ /* 0x001fe2000f8e00ff */
[----:B----45:R-:W-:-:S07]  /*0100*/  MOV R5, UR7 ;  /* 0x0000000700057c02 */ /* 0x030fce0008000f00 */
[----:B------:R-:W-:-:S07]  /*0110*/  LEPC R20, `(.L_x_1) ;  /* 0x000000001014794e */ /* 0x000fce0000000000 */
[----:B------:R-:W-:Y:S05]  /*0120*/  CALL.ABS.NOINC R8 ;  /* 0x0000000008007343 */ /* 0x000fea0003c00000 */
.L_x_1:
[----:B------:R-:W-:Y:S05]  /*0130*/  EXIT ;  /* 0x000000000000794d */ /* 0x000fea0003800000 */
.L_x_2:
        /* <DEDUP_REMOVED lines=12> */
.L_x_4:


//--------------------- .nv.global.init           --------------------------
	.section	.nv.global.init,"aw",@progbits
.nv.global.init:
	.type		$str,@object
	.size		$str,(.L_0 - $str)
$str:
        /*0000*/ 	.byte	0x0a, 0x47, 0x6c, 0x6f, 0x62, 0x61, 0x6c, 0x20, 0x74, 0x68, 0x72, 0x65, 0x61, 0x64, 0x20, 0x49
        /*0010*/ 	.byte	0x44, 0x20, 0x3a, 0x20, 0x25, 0x64, 0x20, 0x2d, 0x2d, 0x20, 0x57, 0x61, 0x72, 0x70, 0x20, 0x49
        /*0020*/ 	.byte	0x44, 0x20, 0x3a, 0x20, 0x25, 0x64, 0x00
.L_0:


//--------------------- .nv.shared.reserved.0     --------------------------
	.section	.nv.shared.reserved.0,"aw",@nobits
	.weak		__nv_reservedSMEM_offset_0_alias
	.size		__nv_reservedSMEM_offset_0_alias, 0, 64
	.other		__nv_reservedSMEM_offset_0_alias,@"STO_CUDA_RESERVED_SHARED STV_DEFAULT"
__nv_reservedSMEM_offset_0_alias:
	.zero		0
	.zero		64


//--------------------- .nv.constant0._Z9vectorAddPiS_S_i --------------------------
	.section	.nv.constant0._Z9vectorAddPiS_S_i,"a",@progbits
	.sectionflags	@""
	.align	4
.nv.constant0._Z9vectorAddPiS_S_i:
	.zero		924


//--------------------- .nv.constant0._Z5hellov   --------------------------
	.section	.nv.constant0._Z5hellov,"a",@progbits
	.sectionflags	@""
	.align	4
.nv.constant0._Z5hellov:
	.zero		896


//--------------------- SYMBOLS --------------------------

	.type		.nv.reservedSmem.offset0,@object
	.size		.nv.reservedSmem.offset0,0x4
	.type		vprintf,@function
